//
// Generated by NVIDIA NVVM Compiler
//
// Compiler Build ID: CL-36424714
// Cuda compilation tools, release 13.0, V13.0.88
// Based on NVVM 20.0.0
//

.version 9.0
.target sm_100
.address_size 64

	// .globl	_Z4ftcsPffff

.visible .entry _Z4ftcsPffff(
	.param .u64 .ptr .align 1 _Z4ftcsPffff_param_0,
	.param .f32 _Z4ftcsPffff_param_1,
	.param .f32 _Z4ftcsPffff_param_2,
	.param .f32 _Z4ftcsPffff_param_3
)
{
	.reg .pred 	%p<2>;
	.reg .b32 	%r<6>;
	.reg .b32 	%f<14>;
	.reg .b64 	%rd<7>;

	ld.param.u64 	%rd1, [_Z4ftcsPffff_param_0];
	ld.param.f32 	%f1, [_Z4ftcsPffff_param_1];
	ld.param.f32 	%f2, [_Z4ftcsPffff_param_2];
	ld.param.f32 	%f3, [_Z4ftcsPffff_param_3];
	mov.u32 	%r3, %tid.x;
	mov.u32 	%r4, %ctaid.x;
	mov.u32 	%r5, %ntid.x;
	mad.lo.s32 	%r1, %r4, %r5, %r3;
	add.s32 	%r2, %r1, -1;
	setp.gt.u32 	%p1, %r2, 1021;
	@%p1 bra 	$L__BB0_2;
	cvta.to.global.u64 	%rd2, %rd1;
	mul.wide.u32 	%rd3, %r1, 4;
	add.s64 	%rd4, %rd2, %rd3;
	ld.global.f32 	%f4, [%rd4];
	mul.f32 	%f5, %f2, %f3;
	mul.f32 	%f6, %f1, %f1;
	div.rn.f32 	%f7, %f5, %f6;
	ld.global.f32 	%f8, [%rd4+4];
	add.f32 	%f9, %f4, %f4;
	sub.f32 	%f10, %f8, %f9;
	mul.wide.u32 	%rd5, %r2, 4;
	add.s64 	%rd6, %rd2, %rd5;
	ld.global.f32 	%f11, [%rd6];
	add.f32 	%f12, %f11, %f10;
	fma.rn.f32 	%f13, %f7, %f12, %f4;
	st.global.f32 	[%rd4], %f13;
$L__BB0_2:
	ret;

}
	// .globl	_Z10initializePfS_f
.visible .entry _Z10initializePfS_f(
	.param .u64 .ptr .align 1 _Z10initializePfS_f_param_0,
	.param .u64 .ptr .align 1 _Z10initializePfS_f_param_1,
	.param .f32 _Z10initializePfS_f_param_2
)
{
	.reg .b32 	%r<7>;
	.reg .b32 	%f<18>;
	.reg .b64 	%rd<8>;

	ld.param.u64 	%rd1, [_Z10initializePfS_f_param_0];
	ld.param.u64 	%rd2, [_Z10initializePfS_f_param_1];
	ld.param.f32 	%f1, [_Z10initializePfS_f_param_2];
	cvta.to.global.u64 	%rd3, %rd1;
	cvta.to.global.u64 	%rd4, %rd2;
	mov.u32 	%r1, %tid.x;
	mov.u32 	%r2, %ctaid.x;
	mov.u32 	%r3, %ntid.x;
	mad.lo.s32 	%r4, %r2, %r3, %r1;
	cvt.rn.f32.s32 	%f2, %r4;
	fma.rn.f32 	%f3, %f1, %f2, 0fBF800000;
	mul.wide.s32 	%rd5, %r4, 4;
	add.s64 	%rd6, %rd4, %rd5;
	st.global.f32 	[%rd6], %f3;
	mul.f32 	%f4, %f3, 0fBF000000;
	mul.f32 	%f5, %f3, %f4;
	fma.rn.f32 	%f6, %f5, 0f3BBB989D, 0f3F000000;
	cvt.sat.f32.f32 	%f7, %f6;
	mov.f32 	%f8, 0f4B400001;
	mov.f32 	%f9, 0f437C0000;
	fma.rm.f32 	%f10, %f7, %f9, %f8;
	add.f32 	%f11, %f10, 0fCB40007F;
	neg.f32 	%f12, %f11;
	fma.rn.f32 	%f13, %f5, 0f3FB8AA3B, %f12;
	fma.rn.f32 	%f14, %f5, 0f32A57060, %f13;
	mov.b32 	%r5, %f10;
	shl.b32 	%r6, %r5, 23;
	mov.b32 	%f15, %r6;
	ex2.approx.ftz.f32 	%f16, %f14;
	mul.f32 	%f17, %f16, %f15;
	add.s64 	%rd7, %rd3, %rd5;
	st.global.f32 	[%rd7], %f17;
	ret;

}
	// .globl	_Z2bcPf
.visible .entry _Z2bcPf(
	.param .u64 .ptr .align 1 _Z2bcPf_param_0
)
{
	.reg .pred 	%p<2>;
	.reg .b32 	%r<6>;
	.reg .b32 	%f<3>;
	.reg .b64 	%rd<3>;

	ld.param.u64 	%rd1, [_Z2bcPf_param_0];
	mov.u32 	%r1, %tid.x;
	mov.u32 	%r2, %ctaid.x;
	mov.u32 	%r3, %ntid.x;
	mul.lo.s32 	%r4, %r3, %r2;
	neg.s32 	%r5, %r4;
	setp.ne.s32 	%p1, %r1, %r5;
	@%p1 bra 	$L__BB2_2;
	cvta.to.global.u64 	%rd2, %rd1;
	ld.global.f32 	%f1, [%rd2+4];
	st.global.f32 	[%rd2], %f1;
	ld.global.f32 	%f2, [%rd2+4088];
	st.global.f32 	[%rd2+4092], %f2;
$L__BB2_2:
	ret;

}


// ===== COMPILED SASS (sm_100) =====

	.target	sm_100

	.elftype	@"ET_EXEC"


//--------------------- .note.nv.tkinfo           --------------------------
	.section	.note.nv.tkinfo,"",@"SHT_NOTE"
	.sectionflags	@"SHF_NOTE_NV_TKINFO"
	.tkinfo
        /*0018*/ 	.word	0x00000002
        /*0030*/ 	.string	""
        /*0030*/ 	.string	"ptxas"
        /*0030*/ 	.string	"Cuda compilation tools, release 13.0, V13.0.88"
        /*0030*/ 	.string	"Build cuda_13.0.r13.0/compiler.36424714_0"
        /*0030*/ 	.string	"-arch sm_100 -m 64 "



//--------------------- .note.nv.cuinfo           --------------------------
	.section	.note.nv.cuinfo,"",@"SHT_NOTE"
	.sectionflags	@"SHF_NOTE_NV_CUINFO"
        /*0018*/ 	.short	0x0002
        /*001a*/ 	.short	0x0064
        /*001c*/ 	.short	0x0082
	.zero		2


//--------------------- .nv.info                  --------------------------
	.section	.nv.info,"",@"SHT_CUDA_INFO"
	.align	4


	//----- nvinfo : EIATTR_REGCOUNT
	.align		4
        /*0000*/ 	.byte	0x04, 0x2f
        /*0002*/ 	.short	(.L_1 - .L_0)
	.align		4
.L_0:
        /*0004*/ 	.word	index@(_Z4ftcsPffff)
        /*0008*/ 	.word	0x00000012


	//----- nvinfo : EIATTR_FRAME_SIZE
	.align		4
.L_1:
        /*000c*/ 	.byte	0x04, 0x11
        /*000e*/ 	.short	(.L_3 - .L_2)
	.align		4
.L_2:
        /*0010*/ 	.word	index@($__internal_0_$__cuda_sm3x_div_rn_noftz_f32_slowpath)
        /*0014*/ 	.word	0x00000000


	//----- nvinfo : EIATTR_FRAME_SIZE
	.align		4
.L_3:
        /*0018*/ 	.byte	0x04, 0x11
        /*001a*/ 	.short	(.L_5 - .L_4)
	.align		4
.L_4:
        /*001c*/ 	.word	index@(_Z4ftcsPffff)
        /*0020*/ 	.word	0x00000000


	//----- nvinfo : EIATTR_REGCOUNT
	.align		4
.L_5:
        /*0024*/ 	.byte	0x04, 0x2f
        /*0026*/ 	.short	(.L_7 - .L_6)
	.align		4
.L_6:
        /*0028*/ 	.word	index@(_Z10initializePfS_f)
        /*002c*/ 	.word	0x00000010


	//----- nvinfo : EIATTR_FRAME_SIZE
	.align		4
.L_7:
        /*0030*/ 	.byte	0x04, 0x11
        /*0032*/ 	.short	(.L_9 - .L_8)
	.align		4
.L_8:
        /*0034*/ 	.word	index@(_Z10initializePfS_f)
        /*0038*/ 	.word	0x00000000


	//----- nvinfo : EIATTR_REGCOUNT
	.align		4
.L_9:
        /*003c*/ 	.byte	0x04, 0x2f
        /*003e*/ 	.short	(.L_11 - .L_10)
	.align		4
.L_10:
        /*0040*/ 	.word	index@(_Z2bcPf)
        /*0044*/ 	.word	0x0000000a


	//----- nvinfo : EIATTR_FRAME_SIZE
	.align		4
.L_11:
        /*0048*/ 	.byte	0x04, 0x11
        /*004a*/ 	.short	(.L_13 - .L_12)
	.align		4
.L_12:
        /*004c*/ 	.word	index@(_Z2bcPf)
        /*0050*/ 	.word	0x00000000


	//----- nvinfo : EIATTR_MIN_STACK_SIZE
	.align		4
.L_13:
        /*0054*/ 	.byte	0x04, 0x12
        /*0056*/ 	.short	(.L_15 - .L_14)
	.align		4
.L_14:
        /*0058*/ 	.word	index@(_Z2bcPf)
        /*005c*/ 	.word	0x00000000


	//----- nvinfo : EIATTR_MIN_STACK_SIZE
	.align		4
.L_15:
        /*0060*/ 	.byte	0x04, 0x12
        /*0062*/ 	.short	(.L_17 - .L_16)
	.align		4
.L_16:
        /*0064*/ 	.word	index@(_Z10initializePfS_f)
        /*0068*/ 	.word	0x00000000


	//----- nvinfo : EIATTR_MIN_STACK_SIZE
	.align		4
.L_17:
        /*006c*/ 	.byte	0x04, 0x12
        /*006e*/ 	.short	(.L_19 - .L_18)
	.align		4
.L_18:
        /*0070*/ 	.word	index@(_Z4ftcsPffff)
        /*0074*/ 	.word	0x00000000
.L_19:


//--------------------- .nv.compat                --------------------------
	.section	.nv.compat,"",@"SHT_CUDA_COMPAT_INFO"
	.align	4
        /*0000*/ 	.byte	0x02, 0x09, 0x00, 0x00, 0x02, 0x02, 0x01, 0x00, 0x02, 0x05, 0x05, 0x00, 0x03, 0x07, 0x01, 0x01
        /*0010*/ 	.byte	0x02, 0x03, 0x00, 0x00, 0x02, 0x06, 0x01, 0x00, 0x04, 0x0b, 0x08, 0x00, 0x01, 0x00, 0x00, 0x00
        /*0020*/ 	.byte	0x00, 0x00, 0x00, 0x00


//--------------------- .nv.info._Z2bcPf          --------------------------
	.section	.nv.info._Z2bcPf,"",@"SHT_CUDA_INFO"
	.sectionflags	@""
	.align	4


	//----- nvinfo : EIATTR_CUDA_API_VERSION
	.align		4
        /*0000*/ 	.byte	0x04, 0x37
        /*0002*/ 	.short	(.L_21 - .L_20)
.L_20:
        /*0004*/ 	.word	0x00000082


	//----- nvinfo : EIATTR_KPARAM_INFO
	.align		4
.L_21:
        /*0008*/ 	.byte	0x04, 0x17
        /*000a*/ 	.short	(.L_23 - .L_22)
.L_22:
        /*000c*/ 	.word	0x00000000
        /*0010*/ 	.short	0x0000
        /*0012*/ 	.short	0x0000
        /*0014*/ 	.byte	0x00, 0xf5, 0x21, 0x00


	//----- nvinfo : EIATTR_SPARSE_MMA_MASK
	.align		4
.L_23:
        /*0018*/ 	.byte	0x03, 0x50
        /*001a*/ 	.short	0x0000


	//----- nvinfo : EIATTR_MAXREG_COUNT
	.align		4
        /*001c*/ 	.byte	0x03, 0x1b
        /*001e*/ 	.short	0x00ff


	//----- nvinfo : EIATTR_MERCURY_ISA_VERSION
	.align		4
        /*0020*/ 	.byte	0x03, 0x5f
        /*0022*/ 	.short	0x0101


	//----- nvinfo : EIATTR_VRC_CTA_INIT_COUNT
	.align		4
        /*0024*/ 	.byte	0x02, 0x4a
	.zero		1
	.zero		1


	//----- nvinfo : EIATTR_EXIT_INSTR_OFFSETS
	.align		4
        /*0028*/ 	.byte	0x04, 0x1c
        /*002a*/ 	.short	(.L_25 - .L_24)


	//   ....[0]....
.L_24:
        /*002c*/ 	.word	0x00000070


	//   ....[1]....
        /*0030*/ 	.word	0x000000e0


	//----- nvinfo : EIATTR_CBANK_PARAM_SIZE
	.align		4
.L_25:
        /*0034*/ 	.byte	0x03, 0x19
        /*0036*/ 	.short	0x0008


	//----- nvinfo : EIATTR_PARAM_CBANK
	.align		4
        /*0038*/ 	.byte	0x04, 0x0a
        /*003a*/ 	.short	(.L_27 - .L_26)
	.align		4
.L_26:
        /*003c*/ 	.word	index@(.nv.constant0._Z2bcPf)
        /*0040*/ 	.short	0x0380
        /*0042*/ 	.short	0x0008


	//----- nvinfo : EIATTR_SW_WAR
	.align		4
.L_27:
        /*0044*/ 	.byte	0x04, 0x36
        /*0046*/ 	.short	(.L_29 - .L_28)
.L_28:
        /*0048*/ 	.word	0x00000008
.L_29:


//--------------------- .nv.info._Z10initializePfS_f --------------------------
	.section	.nv.info._Z10initializePfS_f,"",@"SHT_CUDA_INFO"
	.sectionflags	@""
	.align	4


	//----- nvinfo : EIATTR_CUDA_API_VERSION
	.align		4
        /*0000*/ 	.byte	0x04, 0x37
        /*0002*/ 	.short	(.L_31 - .L_30)
.L_30:
        /*0004*/ 	.word	0x00000082


	//----- nvinfo : EIATTR_KPARAM_INFO
	.align		4
.L_31:
        /*0008*/ 	.byte	0x04, 0x17
        /*000a*/ 	.short	(.L_33 - .L_32)
.L_32:
        /*000c*/ 	.word	0x00000000
        /*0010*/ 	.short	0x0002
        /*0012*/ 	.short	0x0010
        /*0014*/ 	.byte	0x00, 0xf0, 0x11, 0x00


	//----- nvinfo : EIATTR_KPARAM_INFO
	.align		4
.L_33:
        /*0018*/ 	.byte	0x04, 0x17
        /*001a*/ 	.short	(.L_35 - .L_34)
.L_34:
        /*001c*/ 	.word	0x00000000
        /*0020*/ 	.short	0x0001
        /*0022*/ 	.short	0x0008
        /*0024*/ 	.byte	0x00, 0xf5, 0x21, 0x00


	//----- nvinfo : EIATTR_KPARAM_INFO
	.align		4
.L_35:
        /*0028*/ 	.byte	0x04, 0x17
        /*002a*/ 	.short	(.L_37 - .L_36)
.L_36:
        /*002c*/ 	.word	0x00000000
        /*0030*/ 	.short	0x0000
        /*0032*/ 	.short	0x0000
        /*0034*/ 	.byte	0x00, 0xf5, 0x21, 0x00


	//----- nvinfo : EIATTR_SPARSE_MMA_MASK
	.align		4
.L_37:
        /*0038*/ 	.byte	0x03, 0x50
        /*003a*/ 	.short	0x0000


	//----- nvinfo : EIATTR_MAXREG_COUNT
	.align		4
        /*003c*/ 	.byte	0x03, 0x1b
        /*003e*/ 	.short	0x00ff


	//----- nvinfo : EIATTR_MERCURY_ISA_VERSION
	.align		4
        /*0040*/ 	.byte	0x03, 0x5f
        /*0042*/ 	.short	0x0101


	//----- nvinfo : EIATTR_VRC_CTA_INIT_COUNT
	.align		4
        /*0044*/ 	.byte	0x02, 0x4a
	.zero		1
	.zero		1


	//----- nvinfo : EIATTR_EXIT_INSTR_OFFSETS
	.align		4
        /*0048*/ 	.byte	0x04, 0x1c
        /*004a*/ 	.short	(.L_39 - .L_38)


	//   ....[0]....
.L_38:
        /*004c*/ 	.word	0x000001b0


	//----- nvinfo : EIATTR_CBANK_PARAM_SIZE
	.align		4
.L_39:
        /*0050*/ 	.byte	0x03, 0x19
        /*0052*/ 	.short	0x0014


	//----- nvinfo : EIATTR_PARAM_CBANK
	.align		4
        /*0054*/ 	.byte	0x04, 0x0a
        /*0056*/ 	.short	(.L_41 - .L_40)
	.align		4
.L_40:
        /*0058*/ 	.word	index@(.nv.constant0._Z10initializePfS_f)
        /*005c*/ 	.short	0x0380
        /*005e*/ 	.short	0x0014


	//----- nvinfo : EIATTR_SW_WAR
	.align		4
.L_41:
        /*0060*/ 	.byte	0x04, 0x36
        /*0062*/ 	.short	(.L_43 - .L_42)
.L_42:
        /*0064*/ 	.word	0x00000008
.L_43:


//--------------------- .nv.info._Z4ftcsPffff     --------------------------
	.section	.nv.info._Z4ftcsPffff,"",@"SHT_CUDA_INFO"
	.sectionflags	@""
	.align	4


	//----- nvinfo : EIATTR_CUDA_API_VERSION
	.align		4
        /*0000*/ 	.byte	0x04, 0x37
        /*0002*/ 	.short	(.L_45 - .L_44)
.L_44:
        /*0004*/ 	.word	0x00000082


	//----- nvinfo : EIATTR_KPARAM_INFO
	.align		4
.L_45:
        /*0008*/ 	.byte	0x04, 0x17
        /*000a*/ 	.short	(.L_47 - .L_46)
.L_46:
        /*000c*/ 	.word	0x00000000
        /*0010*/ 	.short	0x0003
        /*0012*/ 	.short	0x0010
        /*0014*/ 	.byte	0x00, 0xf0, 0x11, 0x00


	//----- nvinfo : EIATTR_KPARAM_INFO
	.align		4
.L_47:
        /*0018*/ 	.byte	0x04, 0x17
        /*001a*/ 	.short	(.L_49 - .L_48)
.L_48:
        /*001c*/ 	.word	0x00000000
        /*0020*/ 	.short	0x0002
        /*0022*/ 	.short	0x000c
        /*0024*/ 	.byte	0x00, 0xf0, 0x11, 0x00


	//----- nvinfo : EIATTR_KPARAM_INFO
	.align		4
.L_49:
        /*0028*/ 	.byte	0x04, 0x17
        /*002a*/ 	.short	(.L_51 - .L_50)
.L_50:
        /*002c*/ 	.word	0x00000000
        /*0030*/ 	.short	0x0001
        /*0032*/ 	.short	0x0008
        /*0034*/ 	.byte	0x00, 0xf0, 0x11, 0x00


	//----- nvinfo : EIATTR_KPARAM_INFO
	.align		4
.L_51:
        /*0038*/ 	.byte	0x04, 0x17
        /*003a*/ 	.short	(.L_53 - .L_52)
.L_52:
        /*003c*/ 	.word	0x00000000
        /*0040*/ 	.short	0x0000
        /*0042*/ 	.short	0x0000
        /*0044*/ 	.byte	0x00, 0xf5, 0x21, 0x00


	//----- nvinfo : EIATTR_SPARSE_MMA_MASK
	.align		4
.L_53:
        /*0048*/ 	.byte	0x03, 0x50
        /*004a*/ 	.short	0x0000


	//----- nvinfo : EIATTR_MAXREG_COUNT
	.align		4
        /*004c*/ 	.byte	0x03, 0x1b
        /*004e*/ 	.short	0x00ff


	//----- nvinfo : EIATTR_MERCURY_ISA_VERSION
	.align		4
        /*0050*/ 	.byte	0x03, 0x5f
        /*0052*/ 	.short	0x0101


	//----- nvinfo : EIATTR_VRC_CTA_INIT_COUNT
	.align		4
        /*0054*/ 	.byte	0x02, 0x4a
	.zero		1
	.zero		1


	//----- nvinfo : EIATTR_EXIT_INSTR_OFFSETS
	.align		4
        /*0058*/ 	.byte	0x04, 0x1c
        /*005a*/ 	.short	(.L_55 - .L_54)


	//   ....[0]....
.L_54:
        /*005c*/ 	.word	0x00000070


	//   ....[1]....
        /*0060*/ 	.word	0x00000240


	//----- nvinfo : EIATTR_CRS_STACK_SIZE
	.align		4
.L_55:
        /*0064*/ 	.byte	0x04, 0x1e
        /*0066*/ 	.short	(.L_57 - .L_56)
.L_56:
        /*0068*/ 	.word	0x00000000


	//----- nvinfo : EIATTR_CBANK_PARAM_SIZE
	.align		4
.L_57:
        /*006c*/ 	.byte	0x03, 0x19
        /*006e*/ 	.short	0x0014


	//----- nvinfo : EIATTR_PARAM_CBANK
	.align		4
        /*0070*/ 	.byte	0x04, 0x0a
        /*0072*/ 	.short	(.L_59 - .L_58)
	.align		4
.L_58:
        /*0074*/ 	.word	index@(.nv.constant0._Z4ftcsPffff)
        /*0078*/ 	.short	0x0380
        /*007a*/ 	.short	0x0014


	//----- nvinfo : EIATTR_SW_WAR
	.align		4
.L_59:
        /*007c*/ 	.byte	0x04, 0x36
        /*007e*/ 	.short	(.L_61 - .L_60)
.L_60:
        /*0080*/ 	.word	0x00000008
.L_61:


//--------------------- .nv.callgraph             --------------------------
	.section	.nv.callgraph,"",@"SHT_CUDA_CALLGRAPH"
	.align	4
	.sectionentsize	8
	.align		4
        /*0000*/ 	.word	0x00000000
	.align		4
        /*0004*/ 	.word	0xffffffff
	.align		4
        /*0008*/ 	.word	0x00000000
	.align		4
        /*000c*/ 	.word	0xfffffffe
	.align		4
        /*0010*/ 	.word	0x00000000
	.align		4
        /*0014*/ 	.word	0xfffffffd
	.align		4
        /*0018*/ 	.word	0x00000000
	.align		4
        /*001c*/ 	.word	0xfffffffc


//--------------------- .text._Z2bcPf             --------------------------
	.section	.text._Z2bcPf,"ax",@progbits
	.align	128
        .global         _Z2bcPf
        .type           _Z2bcPf,@function
        .size           _Z2bcPf,(.L_x_13 - _Z2bcPf)
        .other          _Z2bcPf,@"STO_CUDA_ENTRY STV_DEFAULT"
_Z2bcPf:
.text._Z2bcPf:
[----:B------:R-:W-:Y:S08]  /*0000*/  LDC R1, c[0x0][0x37c] ;  /* 0x0000df00ff017b82 */ /* 0x000ff00000000800 */
[----:B------:R-:W0:Y:S01]  /*0010*/  S2UR UR4, SR_CTAID.X ;  /* 0x00000000000479c3 */ /* 0x000e220000002500 */
[----:B------:R-:W1:Y:S01]  /*0020*/  S2R R0, SR_TID.X ;  /* 0x0000000000007919 */ /* 0x000e620000002100 */
[----:B------:R-:W2:Y:S01]  /*0030*/  LDCU UR5, c[0x0][0x360] ;  /* 0x00006c00ff0577ac */ /* 0x000ea20008000800 */
[----:B0-----:R-:W-:-:S04]  /*0040*/  UIADD3 UR4, UPT, UPT, URZ, -UR4, URZ ;  /* 0x80000004ff047290 */ /* 0x001fc8000fffe0ff */
[----:B--2---:R-:W-:-:S06]  /*0050*/  UIMAD UR5, UR4, UR5, URZ ;  /* 0x00000005040572a4 */ /* 0x004fcc000f8e02ff */
[----:B-1----:R-:W-:-:S13]  /*0060*/  ISETP.NE.AND P0, PT, R0, UR5, PT ;  /* 0x0000000500007c0c */ /* 0x002fda000bf05270 */
[----:B------:R-:W-:Y:S05]  /*0070*/  @P0 EXIT ;  /* 0x000000000000094d */ /* 0x000fea0003800000 */
[----:B------:R-:W0:Y:S01]  /*0080*/  LDC.64 R2, c[0x0][0x380] ;  /* 0x0000e000ff027b82 */ /* 0x000e220000000a00 */
[----:B------:R-:W0:Y:S02]  /*0090*/  LDCU.64 UR4, c[0x0][0x358] ;  /* 0x00006b00ff0477ac */ /* 0x000e240008000a00 */
[----:B0-----:R-:W2:Y:S04]  /*00a0*/  LDG.E R5, desc[UR4][R2.64+0x4] ;  /* 0x0000040402057981 */ /* 0x001ea8000c1e1900 */
[----:B------:R-:W3:Y:S04]  /*00b0*/  LDG.E R7, desc[UR4][R2.64+0xff8] ;  /* 0x000ff80402077981 */ /* 0x000ee8000c1e1900 */
[----:B--2---:R-:W-:Y:S04]  /*00c0*/  STG.E desc[UR4][R2.64], R5 ;  /* 0x0000000502007986 */ /* 0x004fe8000c101904 */
[----:B---3--:R-:W-:Y:S01]  /*00d0*/  STG.E desc[UR4][R2.64+0xffc], R7 ;  /* 0x000ffc0702007986 */ /* 0x008fe2000c101904 */
[----:B------:R-:W-:Y:S05]  /*00e0*/  EXIT ;  /* 0x000000000000794d */ /* 0x000fea0003800000 */
.L_x_0:
[----:B------:R-:W-:-:S00]  /*00f0*/  BRA `(.L_x_0) ;  /* 0xfffffffc00fc7947 */ /* 0x000fc0000383ffff */
[----:B------:R-:W-:-:S00]  /*0100*/  NOP ;  /* 0x0000000000007918 */ /* 0x000fc00000000000 */
[----:B------:R-:W-:-:S00]  /*0110*/  NOP ;  /* 0x0000000000007918 */ /* 0x000fc00000000000 */
[----:B------:R-:W-:-:S00]  /*0120*/  NOP ;  /* 0x0000000000007918 */ /* 0x000fc00000000000 */
[----:B------:R-:W-:-:S00]  /*0130*/  NOP ;  /* 0x0000000000007918 */ /* 0x000fc00000000000 */
[----:B------:R-:W-:-:S00]  /*0140*/  NOP ;  /* 0x0000000000007918 */ /* 0x000fc00000000000 */
[----:B------:R-:W-:-:S00]  /*0150*/  NOP ;  /* 0x0000000000007918 */ /* 0x000fc00000000000 */
[----:B------:R-:W-:-:S00]  /*0160*/  NOP ;  /* 0x0000000000007918 */ /* 0x000fc00000000000 */
[----:B------:R-:W-:-:S00]  /*0170*/  NOP ;  /* 0x0000000000007918 */ /* 0x000fc00000000000 */
.L_x_13:


//--------------------- .text._Z10initializePfS_f --------------------------
	.section	.text._Z10initializePfS_f,"ax",@progbits
	.align	128
        .global         _Z10initializePfS_f
        .type           _Z10initializePfS_f,@function
        .size           _Z10initializePfS_f,(.L_x_14 - _Z10initializePfS_f)
        .other          _Z10initializePfS_f,@"STO_CUDA_ENTRY STV_DEFAULT"
_Z10initializePfS_f:
.text._Z10initializePfS_f:
[----:B------:R-:W-:Y:S01]  /*0000*/  LDC R1, c[0x0][0x37c] ;  /* 0x0000df00ff017b82 */ /* 0x000fe20000000800 */
[----:B------:R-:W0:Y:S07]  /*0010*/  S2R R7, SR_TID.X ;  /* 0x0000000000077919 */ /* 0x000e2e0000002100 */
[----:B------:R-:W0:Y:S01]  /*0020*/  S2UR UR4, SR_CTAID.X ;  /* 0x00000000000479c3 */ /* 0x000e220000002500 */
[----:B------:R-:W-:Y:S01]  /*0030*/  HFMA2 R3, -RZ, RZ, 0.96630859375, -0.0022525787353515625 ;  /* 0x3bbb989dff037431 */ /* 0x000fe200000001ff */
[----:B------:R-:W-:-:S06]  /*0040*/  MOV R5, 0x437c0000 ;  /* 0x437c000000057802 */ /* 0x000fcc0000000f00 */
[----:B------:R-:W0:Y:S08]  /*0050*/  LDC R0, c[0x0][0x360] ;  /* 0x0000d800ff007b82 */ /* 0x000e300000000800 */
[----:B------:R-:W1:Y:S01]  /*0060*/  LDC R9, c[0x0][0x390] ;  /* 0x0000e400ff097b82 */ /* 0x000e620000000800 */
[----:B0-----:R-:W-:Y:S01]  /*0070*/  IMAD R7, R0, UR4, R7 ;  /* 0x0000000400077c24 */ /* 0x001fe2000f8e0207 */
[----:B------:R-:W0:Y:S04]  /*0080*/  LDCU.64 UR4, c[0x0][0x358] ;  /* 0x00006b00ff0477ac */ /* 0x000e280008000a00 */
[----:B------:R-:W-:-:S05]  /*0090*/  I2FP.F32.S32 R0, R7 ;  /* 0x0000000700007245 */ /* 0x000fca0000201400 */
[----:B-1----:R-:W-:-:S04]  /*00a0*/  FFMA R9, R0, R9, -1 ;  /* 0xbf80000000097423 */ /* 0x002fc80000000009 */
[----:B------:R-:W-:-:S04]  /*00b0*/  FMUL R0, R9, -0.5 ;  /* 0xbf00000009007820 */ /* 0x000fc80000400000 */
[----:B------:R-:W-:-:S04]  /*00c0*/  FMUL R0, R9, R0 ;  /* 0x0000000009007220 */ /* 0x000fc80000400000 */
[----:B------:R-:W-:-:S04]  /*00d0*/  FFMA.SAT R2, R0, R3, 0.5 ;  /* 0x3f00000000027423 */ /* 0x000fc80000002003 */
[----:B------:R-:W-:Y:S02]  /*00e0*/  FFMA.RM R6, R2, R5, 12582913 ;  /* 0x4b40000102067423 */ /* 0x000fe40000004005 */
[----:B------:R-:W1:Y:S02]  /*00f0*/  LDC.64 R4, c[0x0][0x380] ;  /* 0x0000e000ff047b82 */ /* 0x000e640000000a00 */
[C---:B------:R-:W-:Y:S01]  /*0100*/  FADD R3, R6.reuse, -12583039 ;  /* 0xcb40007f06037421 */ /* 0x040fe20000000000 */
[----:B------:R-:W-:-:S03]  /*0110*/  SHF.L.U32 R6, R6, 0x17, RZ ;  /* 0x0000001706067819 */ /* 0x000fc600000006ff */
[C---:B------:R-:W-:Y:S02]  /*0120*/  FFMA R11, R0.reuse, 1.4426950216293334961, -R3 ;  /* 0x3fb8aa3b000b7823 */ /* 0x040fe40000000803 */
[----:B------:R-:W2:Y:S02]  /*0130*/  LDC.64 R2, c[0x0][0x388] ;  /* 0x0000e200ff027b82 */ /* 0x000ea40000000a00 */
[----:B------:R-:W-:-:S06]  /*0140*/  FFMA R11, R0, 1.925963033500011079e-08, R11 ;  /* 0x32a57060000b7823 */ /* 0x000fcc000000000b */
[----:B------:R-:W3:Y:S01]  /*0150*/  MUFU.EX2 R11, R11 ;  /* 0x0000000b000b7308 */ /* 0x000ee20000000800 */
[----:B-1----:R-:W-:-:S04]  /*0160*/  IMAD.WIDE R4, R7, 0x4, R4 ;  /* 0x0000000407047825 */ /* 0x002fc800078e0204 */
[----:B--2---:R-:W-:-:S04]  /*0170*/  IMAD.WIDE R2, R7, 0x4, R2 ;  /* 0x0000000407027825 */ /* 0x004fc800078e0202 */
[----:B---3--:R-:W-:Y:S01]  /*0180*/  FMUL R13, R6, R11 ;  /* 0x0000000b060d7220 */ /* 0x008fe20000400000 */
[----:B0-----:R-:W-:Y:S04]  /*0190*/  STG.E desc[UR4][R2.64], R9 ;  /* 0x0000000902007986 */ /* 0x001fe8000c101904 */
[----:B------:R-:W-:Y:S01]  /*01a0*/  STG.E desc[UR4][R4.64], R13 ;  /* 0x0000000d04007986 */ /* 0x000fe2000c101904 */
[----:B------:R-:W-:Y:S05]  /*01b0*/  EXIT ;  /* 0x000000000000794d */ /* 0x000fea0003800000 */
.L_x_1:
        /* <DEDUP_REMOVED lines=12> */
.L_x_14:


//--------------------- .text._Z4ftcsPffff        --------------------------
	.section	.text._Z4ftcsPffff,"ax",@progbits
	.align	128
        .global         _Z4ftcsPffff
        .type           _Z4ftcsPffff,@function
        .size           _Z4ftcsPffff,(.L_x_12 - _Z4ftcsPffff)
        .other          _Z4ftcsPffff,@"STO_CUDA_ENTRY STV_DEFAULT"
_Z4ftcsPffff:
.text._Z4ftcsPffff:
[----:B------:R-:W-:Y:S01]  /*0000*/  LDC R1, c[0x0][0x37c] ;  /* 0x0000df00ff017b82 */ /* 0x000fe20000000800 */
[----:B------:R-:W0:Y:S07]  /*0010*/  S2R R3, SR_TID.X ;  /* 0x0000000000037919 */ /* 0x000e2e0000002100 */
[----:B------:R-:W0:Y:S08]  /*0020*/  S2UR UR4, SR_CTAID.X ;  /* 0x00000000000479c3 */ /* 0x000e300000002500 */
[----:B------:R-:W0:Y:S02]  /*0030*/  LDC R0, c[0x0][0x360] ;  /* 0x0000d800ff007b82 */ /* 0x000e240000000800 */
[----:B0-----:R-:W-:-:S04]  /*0040*/  IMAD R3, R0, UR4, R3 ;  /* 0x0000000400037c24 */ /* 0x001fc8000f8e0203 */
[----:B------:R-:W-:-:S05]  /*0050*/  VIADD R6, R3, 0xffffffff ;  /* 0xffffffff03067836 */ /* 0x000fca0000000000 */
[----:B------:R-:W-:-:S13]  /*0060*/  ISETP.GT.U32.AND P0, PT, R6, 0x3fd, PT ;  /* 0x000003fd0600780c */ /* 0x000fda0003f04070 */
[----:B------:R-:W-:Y:S05]  /*0070*/  @P0 EXIT ;  /* 0x000000000000094d */ /* 0x000fea0003800000 */
[----:B------:R-:W0:Y:S01]  /*0080*/  LDC.64 R4, c[0x0][0x380] ;  /* 0x0000e000ff047b82 */ /* 0x000e220000000a00 */
[----:B------:R-:W1:Y:S01]  /*0090*/  LDCU.64 UR4, c[0x0][0x358] ;  /* 0x00006b00ff0477ac */ /* 0x000e620008000a00 */
[----:B------:R-:W2:Y:S06]  /*00a0*/  LDCU UR6, c[0x0][0x390] ;  /* 0x00007200ff0677ac */ /* 0x000eac0008000800 */
[----:B------:R-:W3:Y:S01]  /*00b0*/  LDC.64 R8, c[0x0][0x388] ;  /* 0x0000e200ff087b82 */ /* 0x000ee20000000a00 */
[----:B0-----:R-:W-:-:S05]  /*00c0*/  IMAD.WIDE.U32 R4, R3, 0x4, R4 ;  /* 0x0000000403047825 */ /* 0x001fca00078e0004 */
[----:B-1----:R0:W5:Y:S01]  /*00d0*/  LDG.E R2, desc[UR4][R4.64] ;  /* 0x0000000404027981 */ /* 0x002162000c1e1900 */
[----:B---3--:R-:W-:Y:S01]  /*00e0*/  FMUL R3, R8, R8 ;  /* 0x0000000808037220 */ /* 0x008fe20000400000 */
[----:B--2---:R-:W-:-:S03]  /*00f0*/  FMUL R0, R9, UR6 ;  /* 0x0000000609007c20 */ /* 0x004fc60008400000 */
[----:B------:R-:W1:Y:S08]  /*0100*/  MUFU.RCP R8, R3 ;  /* 0x0000000300087308 */ /* 0x000e700000001000 */
[----:B------:R-:W2:Y:S01]  /*0110*/  FCHK P0, R0, R3 ;  /* 0x0000000300007302 */ /* 0x000ea20000000000 */
[----:B-1----:R-:W-:-:S04]  /*0120*/  FFMA R7, -R3, R8, 1 ;  /* 0x3f80000003077423 */ /* 0x002fc80000000108 */
[----:B------:R-:W-:-:S04]  /*0130*/  FFMA R7, R8, R7, R8 ;  /* 0x0000000708077223 */ /* 0x000fc80000000008 */
[----:B------:R-:W-:-:S04]  /*0140*/  FFMA R8, R0, R7, RZ ;  /* 0x0000000700087223 */ /* 0x000fc800000000ff */
[----:B------:R-:W-:-:S04]  /*0150*/  FFMA R9, -R3, R8, R0 ;  /* 0x0000000803097223 */ /* 0x000fc80000000100 */
[----:B------:R-:W-:Y:S01]  /*0160*/  FFMA R11, R7, R9, R8 ;  /* 0x00000009070b7223 */ /* 0x000fe20000000008 */
[----:B0-2---:R-:W-:Y:S06]  /*0170*/  @!P0 BRA `(.L_x_2) ;  /* 0x00000000000c8947 */ /* 0x005fec0003800000 */
[----:B------:R-:W-:-:S07]  /*0180*/  MOV R8, 0x1a0 ;  /* 0x000001a000087802 */ /* 0x000fce0000000f00 */
[----:B-----5:R-:W-:Y:S05]  /*0190*/  CALL.REL.NOINC `($__internal_0_$__cuda_sm3x_div_rn_noftz_f32_slowpath) ;  /* 0x00000000002c7944 */ /* 0x020fea0003c00000 */
[----:B------:R-:W-:-:S07]  /*01a0*/  IMAD.MOV.U32 R11, RZ, RZ, R0 ;  /* 0x000000ffff0b7224 */ /* 0x000fce00078e0000 */
.L_x_2:
[----:B------:R-:W0:Y:S01]  /*01b0*/  LDC.64 R8, c[0x0][0x380] ;  /* 0x0000e000ff087b82 */ /* 0x000e220000000a00 */
[----:B------:R-:W2:Y:S01]  /*01c0*/  LDG.E R0, desc[UR4][R4.64+0x4] ;  /* 0x0000040404007981 */ /* 0x000ea2000c1e1900 */
[----:B0-----:R-:W-:-:S06]  /*01d0*/  IMAD.WIDE.U32 R6, R6, 0x4, R8 ;  /* 0x0000000406067825 */ /* 0x001fcc00078e0008 */
[----:B------:R-:W3:Y:S01]  /*01e0*/  LDG.E R7, desc[UR4][R6.64] ;  /* 0x0000000406077981 */ /* 0x000ee2000c1e1900 */
[----:B-----5:R-:W-:-:S04]  /*01f0*/  FADD R3, R2, R2 ;  /* 0x0000000202037221 */ /* 0x020fc80000000000 */
[----:B--2---:R-:W-:-:S04]  /*0200*/  FADD R0, R0, -R3 ;  /* 0x8000000300007221 */ /* 0x004fc80000000000 */
[----:B---3--:R-:W-:-:S04]  /*0210*/  FADD R3, R0, R7 ;  /* 0x0000000700037221 */ /* 0x008fc80000000000 */
[----:B------:R-:W-:-:S05]  /*0220*/  FFMA R3, R3, R11, R2 ;  /* 0x0000000b03037223 */ /* 0x000fca0000000002 */
[----:B------:R-:W-:Y:S01]  /*0230*/  STG.E desc[UR4][R4.64], R3 ;  /* 0x0000000304007986 */ /* 0x000fe2000c101904 */
[----:B------:R-:W-:Y:S05]  /*0240*/  EXIT ;  /* 0x000000000000794d */ /* 0x000fea0003800000 */
        .weak           $__internal_0_$__cuda_sm3x_div_rn_noftz_f32_slowpath
        .type           $__internal_0_$__cuda_sm3x_div_rn_noftz_f32_slowpath,@function
        .size           $__internal_0_$__cuda_sm3x_div_rn_noftz_f32_slowpath,(.L_x_12 - $__internal_0_$__cuda_sm3x_div_rn_noftz_f32_slowpath)
$__internal_0_$__cuda_sm3x_div_rn_noftz_f32_slowpath:
[--C-:B------:R-:W-:Y:S01]  /*0250*/  SHF.R.U32.HI R9, RZ, 0x17, R3.reuse ;  /* 0x00000017ff097819 */ /* 0x100fe20000011603 */
[--C-:B------:R-:W-:Y:S01]  /*0260*/  IMAD.MOV.U32 R11, RZ, RZ, R0.reuse ;  /* 0x000000ffff0b7224 */ /* 0x100fe200078e0000 */
[----:B------:R-:W-:Y:S01]  /*0270*/  SHF.R.U32.HI R7, RZ, 0x17, R0 ;  /* 0x00000017ff077819 */ /* 0x000fe20000011600 */
[----:B------:R-:W-:Y:S01]  /*0280*/  IMAD.MOV.U32 R12, RZ, RZ, R3 ;  /* 0x000000ffff0c7224 */ /* 0x000fe200078e0003 */
[----:B------:R-:W-:Y:S02]  /*0290*/  LOP3.LUT R9, R9, 0xff, RZ, 0xc0, !PT ;  /* 0x000000ff09097812 */ /* 0x000fe400078ec0ff */
[----:B------:R-:W-:-:S03]  /*02a0*/  LOP3.LUT R10, R7, 0xff, RZ, 0xc0, !PT ;  /* 0x000000ff070a7812 */ /* 0x000fc600078ec0ff */
[----:B------:R-:W-:Y:S02]  /*02b0*/  VIADD R14, R9, 0xffffffff ;  /* 0xffffffff090e7836 */ /* 0x000fe40000000000 */
[----:B------:R-:W-:-:S03]  /*02c0*/  VIADD R13, R10, 0xffffffff ;  /* 0xffffffff0a0d7836 */ /* 0x000fc60000000000 */
[----:B------:R-:W-:-:S04]  /*02d0*/  ISETP.GT.U32.AND P0, PT, R14, 0xfd, PT ;  /* 0x000000fd0e00780c */ /* 0x000fc80003f04070 */
[----:B------:R-:W-:-:S13]  /*02e0*/  ISETP.GT.U32.OR P0, PT, R13, 0xfd, P0 ;  /* 0x000000fd0d00780c */ /* 0x000fda0000704470 */
[----:B------:R-:W-:Y:S01]  /*02f0*/  @!P0 IMAD.MOV.U32 R7, RZ, RZ, RZ ;  /* 0x000000ffff078224 */ /* 0x000fe200078e00ff */
[----:B------:R-:W-:Y:S06]  /*0300*/  @!P0 BRA `(.L_x_3) ;  /* 0x00000000005c8947 */ /* 0x000fec0003800000 */
[----:B------:R-:W-:Y:S02]  /*0310*/  FSETP.GTU.FTZ.AND P0, PT, |R0|, +INF , PT ;  /* 0x7f8000000000780b */ /* 0x000fe40003f1c200 */
[----:B------:R-:W-:-:S04]  /*0320*/  FSETP.GTU.FTZ.AND P1, PT, |R3|, +INF , PT ;  /* 0x7f8000000300780b */ /* 0x000fc80003f3c200 */
[----:B------:R-:W-:-:S13]  /*0330*/  PLOP3.LUT P0, PT, P0, P1, PT, 0xf8, 0x8f ;  /* 0x00000000008f781c */ /* 0x000fda0000703f70 */
[----:B------:R-:W-:Y:S05]  /*0340*/  @P0 BRA `(.L_x_4) ;  /* 0x0000000400440947 */ /* 0x000fea0003800000 */
[----:B------:R-:W-:-:S13]  /*0350*/  LOP3.LUT P0, RZ, R12, 0x7fffffff, R11, 0xc8, !PT ;  /* 0x7fffffff0cff7812 */ /* 0x000fda000780c80b */
[----:B------:R-:W-:Y:S05]  /*0360*/  @!P0 BRA `(.L_x_5) ;  /* 0x0000000400348947 */ /* 0x000fea0003800000 */
[C---:B------:R-:W-:Y:S02]  /*0370*/  FSETP.NEU.FTZ.AND P2, PT, |R0|.reuse, +INF , PT ;  /* 0x7f8000000000780b */ /* 0x040fe40003f5d200 */
[----:B------:R-:W-:Y:S02]  /*0380*/  FSETP.NEU.FTZ.AND P1, PT, |R3|, +INF , PT ;  /* 0x7f8000000300780b */ /* 0x000fe40003f3d200 */
[----:B------:R-:W-:-:S11]  /*0390*/  FSETP.NEU.FTZ.AND P0, PT, |R0|, +INF , PT ;  /* 0x7f8000000000780b */ /* 0x000fd60003f1d200 */
[----:B------:R-:W-:Y:S05]  /*03a0*/  @!P1 BRA !P2, `(.L_x_5) ;  /* 0x0000000400249947 */ /* 0x000fea0005000000 */
[----:B------:R-:W-:-:S04]  /*03b0*/  LOP3.LUT P2, RZ, R11, 0x7fffffff, RZ, 0xc0, !PT ;  /* 0x7fffffff0bff7812 */ /* 0x000fc8000784c0ff */
[----:B------:R-:W-:-:S13]  /*03c0*/  PLOP3.LUT P1, PT, P1, P2, PT, 0x2f, 0xf2 ;  /* 0x0000000000f2781c */ /* 0x000fda0000f24577 */
[----:B------:R-:W-:Y:S05]  /*03d0*/  @P1 BRA `(.L_x_6) ;  /* 0x0000000400101947 */ /* 0x000fea0003800000 */
[----:B------:R-:W-:-:S04]  /*03e0*/  LOP3.LUT P1, RZ, R12, 0x7fffffff, RZ, 0xc0, !PT ;  /* 0x7fffffff0cff7812 */ /* 0x000fc8000782c0ff */
[----:B------:R-:W-:-:S13]  /*03f0*/  PLOP3.LUT P0, PT, P0, P1, PT, 0x2f, 0xf2 ;  /* 0x0000000000f2781c */ /* 0x000fda0000702577 */
[----:B------:R-:W-:Y:S05]  /*0400*/  @P0 BRA `(.L_x_7) ;  /* 0x0000000000f80947 */ /* 0x000fea0003800000 */
[----:B------:R-:W-:Y:S02]  /*0410*/  ISETP.GE.AND P0, PT, R13, RZ, PT ;  /* 0x000000ff0d00720c */ /* 0x000fe40003f06270 */
[----:B------:R-:W-:-:S11]  /*0420*/  ISETP.GE.AND P1, PT, R14, RZ, PT ;  /* 0x000000ff0e00720c */ /* 0x000fd60003f26270 */
[----:B------:R-:W-:Y:S02]  /*0430*/  @P0 IMAD.MOV.U32 R7, RZ, RZ, RZ ;  /* 0x000000ffff070224 */ /* 0x000fe400078e00ff */
[----:B------:R-:W-:Y:S01]  /*0440*/  @!P0 FFMA R11, R0, 1.84467440737095516160e+19, RZ ;  /* 0x5f800000000b8823 */ /* 0x000fe200000000ff */
[----:B------:R-:W-:Y:S02]  /*0450*/  @!P0 IMAD.MOV.U32 R7, RZ, RZ, -0x40 ;  /* 0xffffffc0ff078424 */ /* 0x000fe400078e00ff */
[----:B------:R-:W-:Y:S02]  /*0460*/  @!P1 FFMA R12, R3, 1.84467440737095516160e+19, RZ ;  /* 0x5f800000030c9823 */ /* 0x000fe400000000ff */
[----:B------:R-:W-:-:S07]  /*0470*/  @!P1 VIADD R7, R7, 0x40 ;  /* 0x0000004007079836 */ /* 0x000fce0000000000 */
.L_x_3:
[----:B------:R-:W-:Y:S01]  /*0480*/  LEA R3, R9, 0xc0800000, 0x17 ;  /* 0xc080000009037811 */ /* 0x000fe200078eb8ff */
[----:B------:R-:W-:-:S04]  /*0490*/  VIADD R10, R10, 0xffffff81 ;  /* 0xffffff810a0a7836 */ /* 0x000fc80000000000 */
[----:B------:R-:W-:Y:S02]  /*04a0*/  IMAD.IADD R3, R12, 0x1, -R3 ;  /* 0x000000010c037824 */ /* 0x000fe400078e0a03 */
[C---:B------:R-:W-:Y:S01]  /*04b0*/  IMAD R0, R10.reuse, -0x800000, R11 ;  /* 0xff8000000a007824 */ /* 0x040fe200078e020b */
[----:B------:R-:W-:Y:S01]  /*04c0*/  IADD3 R10, PT, PT, R10, 0x7f, -R9 ;  /* 0x0000007f0a0a7810 */ /* 0x000fe20007ffe809 */
[----:B------:R-:W0:Y:S01]  /*04d0*/  MUFU.RCP R12, R3 ;  /* 0x00000003000c7308 */ /* 0x000e220000001000 */
[----:B------:R-:W-:-:S03]  /*04e0*/  FADD.FTZ R13, -R3, -RZ ;  /* 0x800000ff030d7221 */ /* 0x000fc60000010100 */
[----:B------:R-:W-:Y:S02]  /*04f0*/  IMAD.IADD R10, R10, 0x1, R7 ;  /* 0x000000010a0a7824 */ /* 0x000fe400078e0207 */
[----:B0-----:R-:W-:-:S04]  /*0500*/  FFMA R15, R12, R13, 1 ;  /* 0x3f8000000c0f7423 */ /* 0x001fc8000000000d */
[----:B------:R-:W-:-:S04]  /*0510*/  FFMA R14, R12, R15, R12 ;  /* 0x0000000f0c0e7223 */ /* 0x000fc8000000000c */
[----:B------:R-:W-:-:S04]  /*0520*/  FFMA R11, R0, R14, RZ ;  /* 0x0000000e000b7223 */ /* 0x000fc800000000ff */
[----:B------:R-:W-:-:S04]  /*0530*/  FFMA R12, R13, R11, R0 ;  /* 0x0000000b0d0c7223 */ /* 0x000fc80000000000 */
[----:B------:R-:W-:-:S04]  /*0540*/  FFMA R11, R14, R12, R11 ;  /* 0x0000000c0e0b7223 */ /* 0x000fc8000000000b */
[----:B------:R-:W-:-:S04]  /*0550*/  FFMA R12, R13, R11, R0 ;  /* 0x0000000b0d0c7223 */ /* 0x000fc80000000000 */
[----:B------:R-:W-:-:S05]  /*0560*/  FFMA R0, R14, R12, R11 ;  /* 0x0000000c0e007223 */ /* 0x000fca000000000b */
[----:B------:R-:W-:-:S04]  /*0570*/  SHF.R.U32.HI R3, RZ, 0x17, R0 ;  /* 0x00000017ff037819 */ /* 0x000fc80000011600 */
[----:B------:R-:W-:-:S05]  /*0580*/  LOP3.LUT R3, R3, 0xff, RZ, 0xc0, !PT ;  /* 0x000000ff03037812 */ /* 0x000fca00078ec0ff */
[----:B------:R-:W-:-:S04]  /*0590*/  IMAD.IADD R9, R3, 0x1, R10 ;  /* 0x0000000103097824 */ /* 0x000fc800078e020a */
[----:B------:R-:W-:-:S05]  /*05a0*/  VIADD R3, R9, 0xffffffff ;  /* 0xffffffff09037836 */ /* 0x000fca0000000000 */
[----:B------:R-:W-:-:S13]  /*05b0*/  ISETP.GE.U32.AND P0, PT, R3, 0xfe, PT ;  /* 0x000000fe0300780c */ /* 0x000fda0003f06070 */
[----:B------:R-:W-:Y:S05]  /*05c0*/  @!P0 BRA `(.L_x_8) ;  /* 0x0000000000808947 */ /* 0x000fea0003800000 */
[----:B------:R-:W-:-:S13]  /*05d0*/  ISETP.GT.AND P0, PT, R9, 0xfe, PT ;  /* 0x000000fe0900780c */ /* 0x000fda0003f04270 */
[----:B------:R-:W-:Y:S05]  /*05e0*/  @P0 BRA `(.L_x_9) ;  /* 0x00000000006c0947 */ /* 0x000fea0003800000 */
[----:B------:R-:W-:-:S13]  /*05f0*/  ISETP.GE.AND P0, PT, R9, 0x1, PT ;  /* 0x000000010900780c */ /* 0x000fda0003f06270 */
[----:B------:R-:W-:Y:S05]  /*0600*/  @P0 BRA `(.L_x_10) ;  /* 0x0000000000980947 */ /* 0x000fea0003800000 */
[----:B------:R-:W-:Y:S02]  /*0610*/  ISETP.GE.AND P0, PT, R9, -0x18, PT ;  /* 0xffffffe80900780c */ /* 0x000fe40003f06270 */
[----:B------:R-:W-:-:S11]  /*0620*/  LOP3.LUT R0, R0, 0x80000000, RZ, 0xc0, !PT ;  /* 0x8000000000007812 */ /* 0x000fd600078ec0ff */
[----:B------:R-:W-:Y:S05]  /*0630*/  @!P0 BRA `(.L_x_10) ;  /* 0x00000000008c8947 */ /* 0x000fea0003800000 */
[CCC-:B------:R-:W-:Y:S01]  /*0640*/  FFMA.RZ R3, R14.reuse, R12.reuse, R11.reuse ;  /* 0x0000000c0e037223 */ /* 0x1c0fe2000000c00b */
[CCC-:B------:R-:W-:Y:S01]  /*0650*/  FFMA.RM R10, R14.reuse, R12.reuse, R11.reuse ;  /* 0x0000000c0e0a7223 */ /* 0x1c0fe2000000400b */
[C---:B------:R-:W-:Y:S02]  /*0660*/  ISETP.NE.AND P2, PT, R9.reuse, RZ, PT ;  /* 0x000000ff0900720c */ /* 0x040fe40003f45270 */
[----:B------:R-:W-:Y:S02]  /*0670*/  ISETP.NE.AND P1, PT, R9, RZ, PT ;  /* 0x000000ff0900720c */ /* 0x000fe40003f25270 */
[----:B------:R-:W-:Y:S01]  /*0680*/  LOP3.LUT R7, R3, 0x7fffff, RZ, 0xc0, !PT ;  /* 0x007fffff03077812 */ /* 0x000fe200078ec0ff */
[----:B------:R-:W-:Y:S01]  /*0690*/  FFMA.RP R3, R14, R12, R11 ;  /* 0x0000000c0e037223 */ /* 0x000fe2000000800b */
[----:B------:R-:W-:Y:S02]  /*06a0*/  VIADD R12, R9, 0x20 ;  /* 0x00000020090c7836 */ /* 0x000fe40000000000 */
[----:B------:R-:W-:Y:S01]  /*06b0*/  LOP3.LUT R7, R7, 0x800000, RZ, 0xfc, !PT ;  /* 0x0080000007077812 */ /* 0x000fe200078efcff */
[----:B------:R-:W-:Y:S01]  /*06c0*/  IMAD.MOV R9, RZ, RZ, -R9 ;  /* 0x000000ffff097224 */ /* 0x000fe200078e0a09 */
[----:B------:R-:W-:-:S02]  /*06d0*/  FSETP.NEU.FTZ.AND P0, PT, R3, R10, PT ;  /* 0x0000000a0300720b */ /* 0x000fc40003f1d000 */
[----:B------:R-:W-:Y:S02]  /*06e0*/  SHF.L.U32 R12, R7, R12, RZ ;  /* 0x0000000c070c7219 */ /* 0x000fe400000006ff */
[----:B------:R-:W-:Y:S02]  /*06f0*/  SEL R10, R9, RZ, P2 ;  /* 0x000000ff090a7207 */ /* 0x000fe40001000000 */
[----:B------:R-:W-:Y:S02]  /*0700*/  ISETP.NE.AND P1, PT, R12, RZ, P1 ;  /* 0x000000ff0c00720c */ /* 0x000fe40000f25270 */
[----:B------:R-:W-:Y:S02]  /*0710*/  SHF.R.U32.HI R10, RZ, R10, R7 ;  /* 0x0000000aff0a7219 */ /* 0x000fe40000011607 */
[----:B------:R-:W-:Y:S02]  /*0720*/  PLOP3.LUT P0, PT, P0, P1, PT, 0xf8, 0x8f ;  /* 0x00000000008f781c */ /* 0x000fe40000703f70 */
[----:B------:R-:W-:-:S02]  /*0730*/  SHF.R.U32.HI R12, RZ, 0x1, R10 ;  /* 0x00000001ff0c7819 */ /* 0x000fc4000001160a */
[----:B------:R-:W-:-:S04]  /*0740*/  SEL R3, RZ, 0x1, !P0 ;  /* 0x00000001ff037807 */ /* 0x000fc80004000000 */
[----:B------:R-:W-:-:S04]  /*0750*/  LOP3.LUT R3, R3, 0x1, R12, 0xf8, !PT ;  /* 0x0000000103037812 */ /* 0x000fc800078ef80c */
[----:B------:R-:W-:-:S05]  /*0760*/  LOP3.LUT R3, R3, R10, RZ, 0xc0, !PT ;  /* 0x0000000a03037212 */ /* 0x000fca00078ec0ff */
[----:B------:R-:W-:-:S05]  /*0770*/  IMAD.IADD R3, R12, 0x1, R3 ;  /* 0x000000010c037824 */ /* 0x000fca00078e0203 */
[----:B------:R-:W-:Y:S01]  /*0780*/  LOP3.LUT R0, R3, R0, RZ, 0xfc, !PT ;  /* 0x0000000003007212 */ /* 0x000fe200078efcff */
[----:B------:R-:W-:Y:S06]  /*0790*/  BRA `(.L_x_10) ;  /* 0x0000000000347947 */ /* 0x000fec0003800000 */
.L_x_9:
[----:B------:R-:W-:-:S04]  /*07a0*/  LOP3.LUT R0, R0, 0x80000000, RZ, 0xc0, !PT ;  /* 0x8000000000007812 */ /* 0x000fc800078ec0ff */
[----:B------:R-:W-:Y:S01]  /*07b0*/  LOP3.LUT R0, R0, 0x7f800000, RZ, 0xfc, !PT ;  /* 0x7f80000000007812 */ /* 0x000fe200078efcff */
[----:B------:R-:W-:Y:S06]  /*07c0*/  BRA `(.L_x_10) ;  /* 0x0000000000287947 */ /* 0x000fec0003800000 */
.L_x_8:
[----:B------:R-:W-:Y:S01]  /*07d0*/  IMAD R0, R10, 0x800000, R0 ;  /* 0x008000000a007824 */ /* 0x000fe200078e0200 */
[----:B------:R-:W-:Y:S06]  /*07e0*/  BRA `(.L_x_10) ;  /* 0x0000000000207947 */ /* 0x000fec0003800000 */
.L_x_7:
[----:B------:R-:W-:-:S04]  /*07f0*/  LOP3.LUT R0, R12, 0x80000000, R11, 0x48, !PT ;  /* 0x800000000c007812 */ /* 0x000fc800078e480b */
[----:B------:R-:W-:Y:S01]  /*0800*/  LOP3.LUT R0, R0, 0x7f800000, RZ, 0xfc, !PT ;  /* 0x7f80000000007812 */ /* 0x000fe200078efcff */
[----:B------:R-:W-:Y:S06]  /*0810*/  BRA `(.L_x_10) ;  /* 0x0000000000147947 */ /* 0x000fec0003800000 */
.L_x_6:
[----:B------:R-:W-:Y:S01]  /*0820*/  LOP3.LUT R0, R12, 0x80000000, R11, 0x48, !PT ;  /* 0x800000000c007812 */ /* 0x000fe200078e480b */
[----:B------:R-:W-:Y:S06]  /*0830*/  BRA `(.L_x_10) ;  /* 0x00000000000c7947 */ /* 0x000fec0003800000 */
.L_x_5:
[----:B------:R-:W0:Y:S01]  /*0840*/  MUFU.RSQ R0, -QNAN ;  /* 0xffc0000000007908 */ /* 0x000e220000001400 */
[----:B------:R-:W-:Y:S05]  /*0850*/  BRA `(.L_x_10) ;  /* 0x0000000000047947 */ /* 0x000fea0003800000 */
.L_x_4:
[----:B------:R-:W-:-:S07]  /*0860*/  FADD.FTZ R0, R0, R3 ;  /* 0x0000000300007221 */ /* 0x000fce0000010000 */
.L_x_10:
[----:B------:R-:W-:-:S04]  /*0870*/  IMAD.MOV.U32 R9, RZ, RZ, 0x0 ;  /* 0x00000000ff097424 */ /* 0x000fc800078e00ff */
[----:B0-----:R-:W-:Y:S05]  /*0880*/  RET.REL.NODEC R8 `(_Z4ftcsPffff) ;  /* 0xfffffff408dc7950 */ /* 0x001fea0003c3ffff */
.L_x_11:
        /* <DEDUP_REMOVED lines=15> */
.L_x_12:


//--------------------- .nv.shared.reserved.0     --------------------------
	.section	.nv.shared.reserved.0,"aw",@nobits
	.weak		__nv_reservedSMEM_offset_0_alias
	.size		__nv_reservedSMEM_offset_0_alias, 0, 64
	.other		__nv_reservedSMEM_offset_0_alias,@"STO_CUDA_RESERVED_SHARED STV_DEFAULT"
__nv_reservedSMEM_offset_0_alias:
	.zero		0
	.zero		64


//--------------------- .nv.constant0._Z2bcPf     --------------------------
	.section	.nv.constant0._Z2bcPf,"a",@progbits
	.sectionflags	@""
	.align	4
.nv.constant0._Z2bcPf:
	.zero		904


//--------------------- .nv.constant0._Z10initializePfS_f --------------------------
	.section	.nv.constant0._Z10initializePfS_f,"a",@progbits
	.sectionflags	@""
	.align	4
.nv.constant0._Z10initializePfS_f:
	.zero		916


//--------------------- .nv.constant0._Z4ftcsPffff --------------------------
	.section	.nv.constant0._Z4ftcsPffff,"a",@progbits
	.sectionflags	@""
	.align	4
.nv.constant0._Z4ftcsPffff:
	.zero		916


//--------------------- SYMBOLS --------------------------

	.type		.nv.reservedSmem.offset0,@object
	.size		.nv.reservedSmem.offset0,0x4
